//
// Generated by NVIDIA NVVM Compiler
//
// Compiler Build ID: CL-36424714
// Cuda compilation tools, release 13.0, V13.0.88
// Based on NVVM 20.0.0
//

.version 9.0
.target sm_100
.address_size 64

	// .globl	_ZN3cub18CUB_300001_SM_10006detail11EmptyKernelIvEEvv
.global .align 1 .b8 _ZN41_INTERNAL_fe117bb3_4_k_cu_2865dbb5_2752724cuda3std3__45__cpo5beginE[1];
.global .align 1 .b8 _ZN41_INTERNAL_fe117bb3_4_k_cu_2865dbb5_2752724cuda3std3__45__cpo3endE[1];
.global .align 1 .b8 _ZN41_INTERNAL_fe117bb3_4_k_cu_2865dbb5_2752724cuda3std3__45__cpo6cbeginE[1];
.global .align 1 .b8 _ZN41_INTERNAL_fe117bb3_4_k_cu_2865dbb5_2752724cuda3std3__45__cpo4cendE[1];
.global .align 1 .b8 _ZN41_INTERNAL_fe117bb3_4_k_cu_2865dbb5_2752724cuda3std3__45__cpo6rbeginE[1];
.global .align 1 .b8 _ZN41_INTERNAL_fe117bb3_4_k_cu_2865dbb5_2752724cuda3std3__45__cpo4rendE[1];
.global .align 1 .b8 _ZN41_INTERNAL_fe117bb3_4_k_cu_2865dbb5_2752724cuda3std3__45__cpo7crbeginE[1];
.global .align 1 .b8 _ZN41_INTERNAL_fe117bb3_4_k_cu_2865dbb5_2752724cuda3std3__45__cpo5crendE[1];
.global .align 1 .b8 _ZN41_INTERNAL_fe117bb3_4_k_cu_2865dbb5_2752724cuda3std3__443_GLOBAL__N__fe117bb3_4_k_cu_2865dbb5_2752726ignoreE[1];
.global .align 1 .b8 _ZN41_INTERNAL_fe117bb3_4_k_cu_2865dbb5_2752724cuda3std3__419piecewise_constructE[1];
.global .align 1 .b8 _ZN41_INTERNAL_fe117bb3_4_k_cu_2865dbb5_2752724cuda3std3__48in_placeE[1];
.global .align 1 .b8 _ZN41_INTERNAL_fe117bb3_4_k_cu_2865dbb5_2752724cuda3std3__420unreachable_sentinelE[1];
.global .align 1 .b8 _ZN41_INTERNAL_fe117bb3_4_k_cu_2865dbb5_2752724cuda3std3__47nulloptE[1];
.global .align 1 .b8 _ZN41_INTERNAL_fe117bb3_4_k_cu_2865dbb5_2752724cuda3std3__48unexpectE[1];
.global .align 1 .b8 _ZN41_INTERNAL_fe117bb3_4_k_cu_2865dbb5_2752724cuda3std6ranges3__45__cpo4swapE[1];
.global .align 1 .b8 _ZN41_INTERNAL_fe117bb3_4_k_cu_2865dbb5_2752724cuda3std6ranges3__45__cpo9iter_moveE[1];
.global .align 1 .b8 _ZN41_INTERNAL_fe117bb3_4_k_cu_2865dbb5_2752724cuda3std6ranges3__45__cpo5beginE[1];
.global .align 1 .b8 _ZN41_INTERNAL_fe117bb3_4_k_cu_2865dbb5_2752724cuda3std6ranges3__45__cpo3endE[1];
.global .align 1 .b8 _ZN41_INTERNAL_fe117bb3_4_k_cu_2865dbb5_2752724cuda3std6ranges3__45__cpo6cbeginE[1];
.global .align 1 .b8 _ZN41_INTERNAL_fe117bb3_4_k_cu_2865dbb5_2752724cuda3std6ranges3__45__cpo4cendE[1];
.global .align 1 .b8 _ZN41_INTERNAL_fe117bb3_4_k_cu_2865dbb5_2752724cuda3std6ranges3__45__cpo7advanceE[1];
.global .align 1 .b8 _ZN41_INTERNAL_fe117bb3_4_k_cu_2865dbb5_2752724cuda3std6ranges3__45__cpo9iter_swapE[1];
.global .align 1 .b8 _ZN41_INTERNAL_fe117bb3_4_k_cu_2865dbb5_2752724cuda3std6ranges3__45__cpo4nextE[1];
.global .align 1 .b8 _ZN41_INTERNAL_fe117bb3_4_k_cu_2865dbb5_2752724cuda3std6ranges3__45__cpo4prevE[1];
.global .align 1 .b8 _ZN41_INTERNAL_fe117bb3_4_k_cu_2865dbb5_2752724cuda3std6ranges3__45__cpo4dataE[1];
.global .align 1 .b8 _ZN41_INTERNAL_fe117bb3_4_k_cu_2865dbb5_2752724cuda3std6ranges3__45__cpo5cdataE[1];
.global .align 1 .b8 _ZN41_INTERNAL_fe117bb3_4_k_cu_2865dbb5_2752724cuda3std6ranges3__45__cpo4sizeE[1];
.global .align 1 .b8 _ZN41_INTERNAL_fe117bb3_4_k_cu_2865dbb5_2752724cuda3std6ranges3__45__cpo5ssizeE[1];
.global .align 1 .b8 _ZN41_INTERNAL_fe117bb3_4_k_cu_2865dbb5_2752724cuda3std6ranges3__45__cpo8distanceE[1];
.global .align 1 .b8 _ZN41_INTERNAL_fe117bb3_4_k_cu_2865dbb5_2752726thrust24THRUST_300001_SM_1000_NS8cuda_cub3parE[1];
.global .align 1 .b8 _ZN41_INTERNAL_fe117bb3_4_k_cu_2865dbb5_2752726thrust24THRUST_300001_SM_1000_NS8cuda_cub10par_nosyncE[1];
.global .align 1 .b8 _ZN41_INTERNAL_fe117bb3_4_k_cu_2865dbb5_2752726thrust24THRUST_300001_SM_1000_NS6system6detail10sequential3seqE[1];
.global .align 1 .b8 _ZN41_INTERNAL_fe117bb3_4_k_cu_2865dbb5_2752726thrust24THRUST_300001_SM_1000_NS12placeholders2_1E[1];
.global .align 1 .b8 _ZN41_INTERNAL_fe117bb3_4_k_cu_2865dbb5_2752726thrust24THRUST_300001_SM_1000_NS12placeholders2_2E[1];
.global .align 1 .b8 _ZN41_INTERNAL_fe117bb3_4_k_cu_2865dbb5_2752726thrust24THRUST_300001_SM_1000_NS12placeholders2_3E[1];
.global .align 1 .b8 _ZN41_INTERNAL_fe117bb3_4_k_cu_2865dbb5_2752726thrust24THRUST_300001_SM_1000_NS12placeholders2_4E[1];
.global .align 1 .b8 _ZN41_INTERNAL_fe117bb3_4_k_cu_2865dbb5_2752726thrust24THRUST_300001_SM_1000_NS12placeholders2_5E[1];
.global .align 1 .b8 _ZN41_INTERNAL_fe117bb3_4_k_cu_2865dbb5_2752726thrust24THRUST_300001_SM_1000_NS12placeholders2_6E[1];
.global .align 1 .b8 _ZN41_INTERNAL_fe117bb3_4_k_cu_2865dbb5_2752726thrust24THRUST_300001_SM_1000_NS12placeholders2_7E[1];
.global .align 1 .b8 _ZN41_INTERNAL_fe117bb3_4_k_cu_2865dbb5_2752726thrust24THRUST_300001_SM_1000_NS12placeholders2_8E[1];
.global .align 1 .b8 _ZN41_INTERNAL_fe117bb3_4_k_cu_2865dbb5_2752726thrust24THRUST_300001_SM_1000_NS12placeholders2_9E[1];
.global .align 1 .b8 _ZN41_INTERNAL_fe117bb3_4_k_cu_2865dbb5_2752726thrust24THRUST_300001_SM_1000_NS12placeholders3_10E[1];
.global .align 1 .b8 _ZN41_INTERNAL_fe117bb3_4_k_cu_2865dbb5_2752726thrust24THRUST_300001_SM_1000_NS3seqE[1];

.visible .entry _ZN3cub18CUB_300001_SM_10006detail11EmptyKernelIvEEvv()
{


	ret;

}


// ===== COMPILED SASS (sm_100) =====

	.target	sm_100

	.elftype	@"ET_EXEC"


//--------------------- .note.nv.tkinfo           --------------------------
	.section	.note.nv.tkinfo,"",@"SHT_NOTE"
	.sectionflags	@"SHF_NOTE_NV_TKINFO"
	.tkinfo
        /*0018*/ 	.word	0x00000002
        /*0030*/ 	.string	""
        /*0030*/ 	.string	"ptxas"
        /*0030*/ 	.string	"Cuda compilation tools, release 13.0, V13.0.88"
        /*0030*/ 	.string	"Build cuda_13.0.r13.0/compiler.36424714_0"
        /*0030*/ 	.string	"-arch sm_100 -m 64 "



//--------------------- .note.nv.cuinfo           --------------------------
	.section	.note.nv.cuinfo,"",@"SHT_NOTE"
	.sectionflags	@"SHF_NOTE_NV_CUINFO"
        /*0018*/ 	.short	0x0002
        /*001a*/ 	.short	0x0064
        /*001c*/ 	.short	0x0082
	.zero		2


//--------------------- .nv.info                  --------------------------
	.section	.nv.info,"",@"SHT_CUDA_INFO"
	.align	4


	//----- nvinfo : EIATTR_REGCOUNT
	.align		4
        /*0000*/ 	.byte	0x04, 0x2f
        /*0002*/ 	.short	(.L_44 - .L_43)
	.align		4
.L_43:
        /*0004*/ 	.word	index@(_ZN3cub18CUB_300001_SM_10006detail11EmptyKernelIvEEvv)
        /*0008*/ 	.word	0x00000004


	//----- nvinfo : EIATTR_FRAME_SIZE
	.align		4
.L_44:
        /*000c*/ 	.byte	0x04, 0x11
        /*000e*/ 	.short	(.L_46 - .L_45)
	.align		4
.L_45:
        /*0010*/ 	.word	index@(_ZN3cub18CUB_300001_SM_10006detail11EmptyKernelIvEEvv)
        /*0014*/ 	.word	0x00000000


	//----- nvinfo : EIATTR_MIN_STACK_SIZE
	.align		4
.L_46:
        /*0018*/ 	.byte	0x04, 0x12
        /*001a*/ 	.short	(.L_48 - .L_47)
	.align		4
.L_47:
        /*001c*/ 	.word	index@(_ZN3cub18CUB_300001_SM_10006detail11EmptyKernelIvEEvv)
        /*0020*/ 	.word	0x00000000
.L_48:


//--------------------- .nv.compat                --------------------------
	.section	.nv.compat,"",@"SHT_CUDA_COMPAT_INFO"
	.align	4
        /*0000*/ 	.byte	0x02, 0x09, 0x00, 0x00, 0x02, 0x02, 0x01, 0x00, 0x02, 0x05, 0x05, 0x00, 0x03, 0x07, 0x01, 0x01
        /*0010*/ 	.byte	0x02, 0x03, 0x00, 0x00, 0x02, 0x06, 0x01, 0x00, 0x04, 0x0b, 0x08, 0x00, 0x09, 0x00, 0x00, 0x00
        /*0020*/ 	.byte	0x00, 0x00, 0x00, 0x00


//--------------------- .nv.info._ZN3cub18CUB_300001_SM_10006detail11EmptyKernelIvEEvv --------------------------
	.section	.nv.info._ZN3cub18CUB_300001_SM_10006detail11EmptyKernelIvEEvv,"",@"SHT_CUDA_INFO"
	.sectionflags	@""
	.align	4


	//----- nvinfo : EIATTR_CUDA_API_VERSION
	.align		4
        /*0000*/ 	.byte	0x04, 0x37
        /*0002*/ 	.short	(.L_50 - .L_49)
.L_49:
        /*0004*/ 	.word	0x00000082


	//----- nvinfo : EIATTR_SPARSE_MMA_MASK
	.align		4
.L_50:
        /*0008*/ 	.byte	0x03, 0x50
        /*000a*/ 	.short	0x0000


	//----- nvinfo : EIATTR_MAXREG_COUNT
	.align		4
        /*000c*/ 	.byte	0x03, 0x1b
        /*000e*/ 	.short	0x00ff


	//----- nvinfo : EIATTR_MERCURY_ISA_VERSION
	.align		4
        /*0010*/ 	.byte	0x03, 0x5f
        /*0012*/ 	.short	0x0101


	//----- nvinfo : EIATTR_VRC_CTA_INIT_COUNT
	.align		4
        /*0014*/ 	.byte	0x02, 0x4a
	.zero		1
	.zero		1


	//----- nvinfo : EIATTR_EXIT_INSTR_OFFSETS
	.align		4
        /*0018*/ 	.byte	0x04, 0x1c
        /*001a*/ 	.short	(.L_52 - .L_51)


	//   ....[0]....
.L_51:
        /*001c*/ 	.word	0x00000010


	//----- nvinfo : EIATTR_SW_WAR
	.align		4
.L_52:
        /*0020*/ 	.byte	0x04, 0x36
        /*0022*/ 	.short	(.L_54 - .L_53)
.L_53:
        /*0024*/ 	.word	0x00000008
.L_54:


//--------------------- .nv.callgraph             --------------------------
	.section	.nv.callgraph,"",@"SHT_CUDA_CALLGRAPH"
	.align	4
	.sectionentsize	8
	.align		4
        /*0000*/ 	.word	0x00000000
	.align		4
        /*0004*/ 	.word	0xffffffff
	.align		4
        /*0008*/ 	.word	0x00000000
	.align		4
        /*000c*/ 	.word	0xfffffffe
	.align		4
        /*0010*/ 	.word	0x00000000
	.align		4
        /*0014*/ 	.word	0xfffffffd
	.align		4
        /*0018*/ 	.word	0x00000000
	.align		4
        /*001c*/ 	.word	0xfffffffc


//--------------------- .nv.constant4             --------------------------
	.section	.nv.constant4,"a",@progbits
	.align	8
	.align		8
.nv.constant4:
        /*0000*/ 	.dword	_ZN41_INTERNAL_fe117bb3_4_k_cu_2865dbb5_2755244cuda3std3__45__cpo5beginE
	.align		8
        /*0008*/ 	.dword	_ZN41_INTERNAL_fe117bb3_4_k_cu_2865dbb5_2755244cuda3std3__45__cpo3endE
	.align		8
        /*0010*/ 	.dword	_ZN41_INTERNAL_fe117bb3_4_k_cu_2865dbb5_2755244cuda3std3__45__cpo6cbeginE
	.align		8
        /*0018*/ 	.dword	_ZN41_INTERNAL_fe117bb3_4_k_cu_2865dbb5_2755244cuda3std3__45__cpo4cendE
	.align		8
        /*0020*/ 	.dword	_ZN41_INTERNAL_fe117bb3_4_k_cu_2865dbb5_2755244cuda3std3__45__cpo6rbeginE
	.align		8
        /*0028*/ 	.dword	_ZN41_INTERNAL_fe117bb3_4_k_cu_2865dbb5_2755244cuda3std3__45__cpo4rendE
	.align		8
        /*0030*/ 	.dword	_ZN41_INTERNAL_fe117bb3_4_k_cu_2865dbb5_2755244cuda3std3__45__cpo7crbeginE
	.align		8
        /*0038*/ 	.dword	_ZN41_INTERNAL_fe117bb3_4_k_cu_2865dbb5_2755244cuda3std3__45__cpo5crendE
	.align		8
        /*0040*/ 	.dword	_ZN41_INTERNAL_fe117bb3_4_k_cu_2865dbb5_2755244cuda3std3__443_GLOBAL__N__fe117bb3_4_k_cu_2865dbb5_2755246ignoreE
	.align		8
        /*0048*/ 	.dword	_ZN41_INTERNAL_fe117bb3_4_k_cu_2865dbb5_2755244cuda3std3__419piecewise_constructE
	.align		8
        /*0050*/ 	.dword	_ZN41_INTERNAL_fe117bb3_4_k_cu_2865dbb5_2755244cuda3std3__48in_placeE
	.align		8
        /*0058*/ 	.dword	_ZN41_INTERNAL_fe117bb3_4_k_cu_2865dbb5_2755244cuda3std3__420unreachable_sentinelE
	.align		8
        /*0060*/ 	.dword	_ZN41_INTERNAL_fe117bb3_4_k_cu_2865dbb5_2755244cuda3std3__47nulloptE
	.align		8
        /*0068*/ 	.dword	_ZN41_INTERNAL_fe117bb3_4_k_cu_2865dbb5_2755244cuda3std3__48unexpectE
	.align		8
        /*0070*/ 	.dword	_ZN41_INTERNAL_fe117bb3_4_k_cu_2865dbb5_2755244cuda3std6ranges3__45__cpo4swapE
	.align		8
        /*0078*/ 	.dword	_ZN41_INTERNAL_fe117bb3_4_k_cu_2865dbb5_2755244cuda3std6ranges3__45__cpo9iter_moveE
	.align		8
        /*0080*/ 	.dword	_ZN41_INTERNAL_fe117bb3_4_k_cu_2865dbb5_2755244cuda3std6ranges3__45__cpo5beginE
	.align		8
        /*0088*/ 	.dword	_ZN41_INTERNAL_fe117bb3_4_k_cu_2865dbb5_2755244cuda3std6ranges3__45__cpo3endE
	.align		8
        /*0090*/ 	.dword	_ZN41_INTERNAL_fe117bb3_4_k_cu_2865dbb5_2755244cuda3std6ranges3__45__cpo6cbeginE
	.align		8
        /*0098*/ 	.dword	_ZN41_INTERNAL_fe117bb3_4_k_cu_2865dbb5_2755244cuda3std6ranges3__45__cpo4cendE
	.align		8
        /*00a0*/ 	.dword	_ZN41_INTERNAL_fe117bb3_4_k_cu_2865dbb5_2755244cuda3std6ranges3__45__cpo7advanceE
	.align		8
        /*00a8*/ 	.dword	_ZN41_INTERNAL_fe117bb3_4_k_cu_2865dbb5_2755244cuda3std6ranges3__45__cpo9iter_swapE
	.align		8
        /*00b0*/ 	.dword	_ZN41_INTERNAL_fe117bb3_4_k_cu_2865dbb5_2755244cuda3std6ranges3__45__cpo4nextE
	.align		8
        /*00b8*/ 	.dword	_ZN41_INTERNAL_fe117bb3_4_k_cu_2865dbb5_2755244cuda3std6ranges3__45__cpo4prevE
	.align		8
        /*00c0*/ 	.dword	_ZN41_INTERNAL_fe117bb3_4_k_cu_2865dbb5_2755244cuda3std6ranges3__45__cpo4dataE
	.align		8
        /*00c8*/ 	.dword	_ZN41_INTERNAL_fe117bb3_4_k_cu_2865dbb5_2755244cuda3std6ranges3__45__cpo5cdataE
	.align		8
        /*00d0*/ 	.dword	_ZN41_INTERNAL_fe117bb3_4_k_cu_2865dbb5_2755244cuda3std6ranges3__45__cpo4sizeE
	.align		8
        /*00d8*/ 	.dword	_ZN41_INTERNAL_fe117bb3_4_k_cu_2865dbb5_2755244cuda3std6ranges3__45__cpo5ssizeE
	.align		8
        /*00e0*/ 	.dword	_ZN41_INTERNAL_fe117bb3_4_k_cu_2865dbb5_2755244cuda3std6ranges3__45__cpo8distanceE
	.align		8
        /*00e8*/ 	.dword	_ZN41_INTERNAL_fe117bb3_4_k_cu_2865dbb5_2755246thrust24THRUST_300001_SM_1000_NS8cuda_cub3parE
	.align		8
        /*00f0*/ 	.dword	_ZN41_INTERNAL_fe117bb3_4_k_cu_2865dbb5_2755246thrust24THRUST_300001_SM_1000_NS8cuda_cub10par_nosyncE
	.align		8
        /*00f8*/ 	.dword	_ZN41_INTERNAL_fe117bb3_4_k_cu_2865dbb5_2755246thrust24THRUST_300001_SM_1000_NS6system6detail10sequential3seqE
	.align		8
        /*0100*/ 	.dword	_ZN41_INTERNAL_fe117bb3_4_k_cu_2865dbb5_2755246thrust24THRUST_300001_SM_1000_NS12placeholders2_1E
	.align		8
        /*0108*/ 	.dword	_ZN41_INTERNAL_fe117bb3_4_k_cu_2865dbb5_2755246thrust24THRUST_300001_SM_1000_NS12placeholders2_2E
	.align		8
        /*0110*/ 	.dword	_ZN41_INTERNAL_fe117bb3_4_k_cu_2865dbb5_2755246thrust24THRUST_300001_SM_1000_NS12placeholders2_3E
	.align		8
        /*0118*/ 	.dword	_ZN41_INTERNAL_fe117bb3_4_k_cu_2865dbb5_2755246thrust24THRUST_300001_SM_1000_NS12placeholders2_4E
	.align		8
        /*0120*/ 	.dword	_ZN41_INTERNAL_fe117bb3_4_k_cu_2865dbb5_2755246thrust24THRUST_300001_SM_1000_NS12placeholders2_5E
	.align		8
        /*0128*/ 	.dword	_ZN41_INTERNAL_fe117bb3_4_k_cu_2865dbb5_2755246thrust24THRUST_300001_SM_1000_NS12placeholders2_6E
	.align		8
        /*0130*/ 	.dword	_ZN41_INTERNAL_fe117bb3_4_k_cu_2865dbb5_2755246thrust24THRUST_300001_SM_1000_NS12placeholders2_7E
	.align		8
        /*0138*/ 	.dword	_ZN41_INTERNAL_fe117bb3_4_k_cu_2865dbb5_2755246thrust24THRUST_300001_SM_1000_NS12placeholders2_8E
	.align		8
        /*0140*/ 	.dword	_ZN41_INTERNAL_fe117bb3_4_k_cu_2865dbb5_2755246thrust24THRUST_300001_SM_1000_NS12placeholders2_9E
	.align		8
        /*0148*/ 	.dword	_ZN41_INTERNAL_fe117bb3_4_k_cu_2865dbb5_2755246thrust24THRUST_300001_SM_1000_NS12placeholders3_10E
	.align		8
        /*0150*/ 	.dword	_ZN41_INTERNAL_fe117bb3_4_k_cu_2865dbb5_2755246thrust24THRUST_300001_SM_1000_NS3seqE


//--------------------- .text._ZN3cub18CUB_300001_SM_10006detail11EmptyKernelIvEEvv --------------------------
	.section	.text._ZN3cub18CUB_300001_SM_10006detail11EmptyKernelIvEEvv,"ax",@progbits
	.align	128
        .global         _ZN3cub18CUB_300001_SM_10006detail11EmptyKernelIvEEvv
        .type           _ZN3cub18CUB_300001_SM_10006detail11EmptyKernelIvEEvv,@function
        .size           _ZN3cub18CUB_300001_SM_10006detail11EmptyKernelIvEEvv,(.L_x_1 - _ZN3cub18CUB_300001_SM_10006detail11EmptyKernelIvEEvv)
        .other          _ZN3cub18CUB_300001_SM_10006detail11EmptyKernelIvEEvv,@"STO_CUDA_ENTRY STV_DEFAULT"
_ZN3cub18CUB_300001_SM_10006detail11EmptyKernelIvEEvv:
.text._ZN3cub18CUB_300001_SM_10006detail11EmptyKernelIvEEvv:
[----:B------:R-:W-:Y:S01]  /*0000*/  LDC R1, c[0x0][0x37c] ;  /* 0x0000df00ff017b82 */ /* 0x000fe20000000800 */
[----:B------:R-:W-:Y:S05]  /*0010*/  EXIT ;  /* 0x000000000000794d */ /* 0x000fea0003800000 */
.L_x_0:
[----:B------:R-:W-:-:S00]  /*0020*/  BRA `(.L_x_0) ;  /* 0xfffffffc00fc7947 */ /* 0x000fc0000383ffff */
[----:B------:R-:W-:-:S00]  /*0030*/  NOP ;  /* 0x0000000000007918 */ /* 0x000fc00000000000 */
        /* <DEDUP_REMOVED lines=12> */
.L_x_1:


//--------------------- .nv.shared.reserved.0     --------------------------
	.section	.nv.shared.reserved.0,"aw",@nobits
	.weak		__nv_reservedSMEM_offset_0_alias
	.size		__nv_reservedSMEM_offset_0_alias, 0, 64
	.other		__nv_reservedSMEM_offset_0_alias,@"STO_CUDA_RESERVED_SHARED STV_DEFAULT"
__nv_reservedSMEM_offset_0_alias:
	.zero		0
	.zero		64


//--------------------- .nv.global                --------------------------
	.section	.nv.global,"aw",@nobits
.nv.global:
	.type		_ZN41_INTERNAL_fe117bb3_4_k_cu_2865dbb5_2755246thrust24THRUST_300001_SM_1000_NS3seqE,@object
	.size		_ZN41_INTERNAL_fe117bb3_4_k_cu_2865dbb5_2755246thrust24THRUST_300001_SM_1000_NS3seqE,(_ZN41_INTERNAL_fe117bb3_4_k_cu_2865dbb5_2755244cuda3std3__48in_placeE - _ZN41_INTERNAL_fe117bb3_4_k_cu_2865dbb5_2755246thrust24THRUST_300001_SM_1000_NS3seqE)
_ZN41_INTERNAL_fe117bb3_4_k_cu_2865dbb5_2755246thrust24THRUST_300001_SM_1000_NS3seqE:
	.zero		1
	.type		_ZN41_INTERNAL_fe117bb3_4_k_cu_2865dbb5_2755244cuda3std3__48in_placeE,@object
	.size		_ZN41_INTERNAL_fe117bb3_4_k_cu_2865dbb5_2755244cuda3std3__48in_placeE,(_ZN41_INTERNAL_fe117bb3_4_k_cu_2865dbb5_2755244cuda3std6ranges3__45__cpo4sizeE - _ZN41_INTERNAL_fe117bb3_4_k_cu_2865dbb5_2755244cuda3std3__48in_placeE)
_ZN41_INTERNAL_fe117bb3_4_k_cu_2865dbb5_2755244cuda3std3__48in_placeE:
	.zero		1
	.type		_ZN41_INTERNAL_fe117bb3_4_k_cu_2865dbb5_2755244cuda3std6ranges3__45__cpo4sizeE,@object
	.size		_ZN41_INTERNAL_fe117bb3_4_k_cu_2865dbb5_2755244cuda3std6ranges3__45__cpo4sizeE,(_ZN41_INTERNAL_fe117bb3_4_k_cu_2865dbb5_2755246thrust24THRUST_300001_SM_1000_NS12placeholders2_3E - _ZN41_INTERNAL_fe117bb3_4_k_cu_2865dbb5_2755244cuda3std6ranges3__45__cpo4sizeE)
_ZN41_INTERNAL_fe117bb3_4_k_cu_2865dbb5_2755244cuda3std6ranges3__45__cpo4sizeE:
	.zero		1
	.type		_ZN41_INTERNAL_fe117bb3_4_k_cu_2865dbb5_2755246thrust24THRUST_300001_SM_1000_NS12placeholders2_3E,@object
	.size		_ZN41_INTERNAL_fe117bb3_4_k_cu_2865dbb5_2755246thrust24THRUST_300001_SM_1000_NS12placeholders2_3E,(_ZN41_INTERNAL_fe117bb3_4_k_cu_2865dbb5_2755244cuda3std3__45__cpo6cbeginE - _ZN41_INTERNAL_fe117bb3_4_k_cu_2865dbb5_2755246thrust24THRUST_300001_SM_1000_NS12placeholders2_3E)
_ZN41_INTERNAL_fe117bb3_4_k_cu_2865dbb5_2755246thrust24THRUST_300001_SM_1000_NS12placeholders2_3E:
	.zero		1
	.type		_ZN41_INTERNAL_fe117bb3_4_k_cu_2865dbb5_2755244cuda3std3__45__cpo6cbeginE,@object
	.size		_ZN41_INTERNAL_fe117bb3_4_k_cu_2865dbb5_2755244cuda3std3__45__cpo6cbeginE,(_ZN41_INTERNAL_fe117bb3_4_k_cu_2865dbb5_2755244cuda3std6ranges3__45__cpo6cbeginE - _ZN41_INTERNAL_fe117bb3_4_k_cu_2865dbb5_2755244cuda3std3__45__cpo6cbeginE)
_ZN41_INTERNAL_fe117bb3_4_k_cu_2865dbb5_2755244cuda3std3__45__cpo6cbeginE:
	.zero		1
	.type		_ZN41_INTERNAL_fe117bb3_4_k_cu_2865dbb5_2755244cuda3std6ranges3__45__cpo6cbeginE,@object
	.size		_ZN41_INTERNAL_fe117bb3_4_k_cu_2865dbb5_2755244cuda3std6ranges3__45__cpo6cbeginE,(_ZN41_INTERNAL_fe117bb3_4_k_cu_2865dbb5_2755246thrust24THRUST_300001_SM_1000_NS12placeholders2_7E - _ZN41_INTERNAL_fe117bb3_4_k_cu_2865dbb5_2755244cuda3std6ranges3__45__cpo6cbeginE)
_ZN41_INTERNAL_fe117bb3_4_k_cu_2865dbb5_2755244cuda3std6ranges3__45__cpo6cbeginE:
	.zero		1
	.type		_ZN41_INTERNAL_fe117bb3_4_k_cu_2865dbb5_2755246thrust24THRUST_300001_SM_1000_NS12placeholders2_7E,@object
	.size		_ZN41_INTERNAL_fe117bb3_4_k_cu_2865dbb5_2755246thrust24THRUST_300001_SM_1000_NS12placeholders2_7E,(_ZN41_INTERNAL_fe117bb3_4_k_cu_2865dbb5_2755244cuda3std3__45__cpo7crbeginE - _ZN41_INTERNAL_fe117bb3_4_k_cu_2865dbb5_2755246thrust24THRUST_300001_SM_1000_NS12placeholders2_7E)
_ZN41_INTERNAL_fe117bb3_4_k_cu_2865dbb5_2755246thrust24THRUST_300001_SM_1000_NS12placeholders2_7E:
	.zero		1
	.type		_ZN41_INTERNAL_fe117bb3_4_k_cu_2865dbb5_2755244cuda3std3__45__cpo7crbeginE,@object
	.size		_ZN41_INTERNAL_fe117bb3_4_k_cu_2865dbb5_2755244cuda3std3__45__cpo7crbeginE,(_ZN41_INTERNAL_fe117bb3_4_k_cu_2865dbb5_2755244cuda3std6ranges3__45__cpo4nextE - _ZN41_INTERNAL_fe117bb3_4_k_cu_2865dbb5_2755244cuda3std3__45__cpo7crbeginE)
_ZN41_INTERNAL_fe117bb3_4_k_cu_2865dbb5_2755244cuda3std3__45__cpo7crbeginE:
	.zero		1
	.type		_ZN41_INTERNAL_fe117bb3_4_k_cu_2865dbb5_2755244cuda3std6ranges3__45__cpo4nextE,@object
	.size		_ZN41_INTERNAL_fe117bb3_4_k_cu_2865dbb5_2755244cuda3std6ranges3__45__cpo4nextE,(_ZN41_INTERNAL_fe117bb3_4_k_cu_2865dbb5_2755244cuda3std6ranges3__45__cpo4swapE - _ZN41_INTERNAL_fe117bb3_4_k_cu_2865dbb5_2755244cuda3std6ranges3__45__cpo4nextE)
_ZN41_INTERNAL_fe117bb3_4_k_cu_2865dbb5_2755244cuda3std6ranges3__45__cpo4nextE:
	.zero		1
	.type		_ZN41_INTERNAL_fe117bb3_4_k_cu_2865dbb5_2755244cuda3std6ranges3__45__cpo4swapE,@object
	.size		_ZN41_INTERNAL_fe117bb3_4_k_cu_2865dbb5_2755244cuda3std6ranges3__45__cpo4swapE,(_ZN41_INTERNAL_fe117bb3_4_k_cu_2865dbb5_2755246thrust24THRUST_300001_SM_1000_NS8cuda_cub10par_nosyncE - _ZN41_INTERNAL_fe117bb3_4_k_cu_2865dbb5_2755244cuda3std6ranges3__45__cpo4swapE)
_ZN41_INTERNAL_fe117bb3_4_k_cu_2865dbb5_2755244cuda3std6ranges3__45__cpo4swapE:
	.zero		1
	.type		_ZN41_INTERNAL_fe117bb3_4_k_cu_2865dbb5_2755246thrust24THRUST_300001_SM_1000_NS8cuda_cub10par_nosyncE,@object
	.size		_ZN41_INTERNAL_fe117bb3_4_k_cu_2865dbb5_2755246thrust24THRUST_300001_SM_1000_NS8cuda_cub10par_nosyncE,(_ZN41_INTERNAL_fe117bb3_4_k_cu_2865dbb5_2755246thrust24THRUST_300001_SM_1000_NS12placeholders2_9E - _ZN41_INTERNAL_fe117bb3_4_k_cu_2865dbb5_2755246thrust24THRUST_300001_SM_1000_NS8cuda_cub10par_nosyncE)
_ZN41_INTERNAL_fe117bb3_4_k_cu_2865dbb5_2755246thrust24THRUST_300001_SM_1000_NS8cuda_cub10par_nosyncE:
	.zero		1
	.type		_ZN41_INTERNAL_fe117bb3_4_k_cu_2865dbb5_2755246thrust24THRUST_300001_SM_1000_NS12placeholders2_9E,@object
	.size		_ZN41_INTERNAL_fe117bb3_4_k_cu_2865dbb5_2755246thrust24THRUST_300001_SM_1000_NS12placeholders2_9E,(_ZN41_INTERNAL_fe117bb3_4_k_cu_2865dbb5_2755244cuda3std3__443_GLOBAL__N__fe117bb3_4_k_cu_2865dbb5_2755246ignoreE - _ZN41_INTERNAL_fe117bb3_4_k_cu_2865dbb5_2755246thrust24THRUST_300001_SM_1000_NS12placeholders2_9E)
_ZN41_INTERNAL_fe117bb3_4_k_cu_2865dbb5_2755246thrust24THRUST_300001_SM_1000_NS12placeholders2_9E:
	.zero		1
	.type		_ZN41_INTERNAL_fe117bb3_4_k_cu_2865dbb5_2755244cuda3std3__443_GLOBAL__N__fe117bb3_4_k_cu_2865dbb5_2755246ignoreE,@object
	.size		_ZN41_INTERNAL_fe117bb3_4_k_cu_2865dbb5_2755244cuda3std3__443_GLOBAL__N__fe117bb3_4_k_cu_2865dbb5_2755246ignoreE,(_ZN41_INTERNAL_fe117bb3_4_k_cu_2865dbb5_2755244cuda3std6ranges3__45__cpo4dataE - _ZN41_INTERNAL_fe117bb3_4_k_cu_2865dbb5_2755244cuda3std3__443_GLOBAL__N__fe117bb3_4_k_cu_2865dbb5_2755246ignoreE)
_ZN41_INTERNAL_fe117bb3_4_k_cu_2865dbb5_2755244cuda3std3__443_GLOBAL__N__fe117bb3_4_k_cu_2865dbb5_2755246ignoreE:
	.zero		1
	.type		_ZN41_INTERNAL_fe117bb3_4_k_cu_2865dbb5_2755244cuda3std6ranges3__45__cpo4dataE,@object
	.size		_ZN41_INTERNAL_fe117bb3_4_k_cu_2865dbb5_2755244cuda3std6ranges3__45__cpo4dataE,(_ZN41_INTERNAL_fe117bb3_4_k_cu_2865dbb5_2755246thrust24THRUST_300001_SM_1000_NS12placeholders2_1E - _ZN41_INTERNAL_fe117bb3_4_k_cu_2865dbb5_2755244cuda3std6ranges3__45__cpo4dataE)
_ZN41_INTERNAL_fe117bb3_4_k_cu_2865dbb5_2755244cuda3std6ranges3__45__cpo4dataE:
	.zero		1
	.type		_ZN41_INTERNAL_fe117bb3_4_k_cu_2865dbb5_2755246thrust24THRUST_300001_SM_1000_NS12placeholders2_1E,@object
	.size		_ZN41_INTERNAL_fe117bb3_4_k_cu_2865dbb5_2755246thrust24THRUST_300001_SM_1000_NS12placeholders2_1E,(_ZN41_INTERNAL_fe117bb3_4_k_cu_2865dbb5_2755244cuda3std3__45__cpo5beginE - _ZN41_INTERNAL_fe117bb3_4_k_cu_2865dbb5_2755246thrust24THRUST_300001_SM_1000_NS12placeholders2_1E)
_ZN41_INTERNAL_fe117bb3_4_k_cu_2865dbb5_2755246thrust24THRUST_300001_SM_1000_NS12placeholders2_1E:
	.zero		1
	.type		_ZN41_INTERNAL_fe117bb3_4_k_cu_2865dbb5_2755244cuda3std3__45__cpo5beginE,@object
	.size		_ZN41_INTERNAL_fe117bb3_4_k_cu_2865dbb5_2755244cuda3std3__45__cpo5beginE,(_ZN41_INTERNAL_fe117bb3_4_k_cu_2865dbb5_2755244cuda3std6ranges3__45__cpo5beginE - _ZN41_INTERNAL_fe117bb3_4_k_cu_2865dbb5_2755244cuda3std3__45__cpo5beginE)
_ZN41_INTERNAL_fe117bb3_4_k_cu_2865dbb5_2755244cuda3std3__45__cpo5beginE:
	.zero		1
	.type		_ZN41_INTERNAL_fe117bb3_4_k_cu_2865dbb5_2755244cuda3std6ranges3__45__cpo5beginE,@object
	.size		_ZN41_INTERNAL_fe117bb3_4_k_cu_2865dbb5_2755244cuda3std6ranges3__45__cpo5beginE,(_ZN41_INTERNAL_fe117bb3_4_k_cu_2865dbb5_2755246thrust24THRUST_300001_SM_1000_NS12placeholders2_5E - _ZN41_INTERNAL_fe117bb3_4_k_cu_2865dbb5_2755244cuda3std6ranges3__45__cpo5beginE)
_ZN41_INTERNAL_fe117bb3_4_k_cu_2865dbb5_2755244cuda3std6ranges3__45__cpo5beginE:
	.zero		1
	.type		_ZN41_INTERNAL_fe117bb3_4_k_cu_2865dbb5_2755246thrust24THRUST_300001_SM_1000_NS12placeholders2_5E,@object
	.size		_ZN41_INTERNAL_fe117bb3_4_k_cu_2865dbb5_2755246thrust24THRUST_300001_SM_1000_NS12placeholders2_5E,(_ZN41_INTERNAL_fe117bb3_4_k_cu_2865dbb5_2755244cuda3std3__45__cpo6rbeginE - _ZN41_INTERNAL_fe117bb3_4_k_cu_2865dbb5_2755246thrust24THRUST_300001_SM_1000_NS12placeholders2_5E)
_ZN41_INTERNAL_fe117bb3_4_k_cu_2865dbb5_2755246thrust24THRUST_300001_SM_1000_NS12placeholders2_5E:
	.zero		1
	.type		_ZN41_INTERNAL_fe117bb3_4_k_cu_2865dbb5_2755244cuda3std3__45__cpo6rbeginE,@object
	.size		_ZN41_INTERNAL_fe117bb3_4_k_cu_2865dbb5_2755244cuda3std3__45__cpo6rbeginE,(_ZN41_INTERNAL_fe117bb3_4_k_cu_2865dbb5_2755244cuda3std6ranges3__45__cpo7advanceE - _ZN41_INTERNAL_fe117bb3_4_k_cu_2865dbb5_2755244cuda3std3__45__cpo6rbeginE)
_ZN41_INTERNAL_fe117bb3_4_k_cu_2865dbb5_2755244cuda3std3__45__cpo6rbeginE:
	.zero		1
	.type		_ZN41_INTERNAL_fe117bb3_4_k_cu_2865dbb5_2755244cuda3std6ranges3__45__cpo7advanceE,@object
	.size		_ZN41_INTERNAL_fe117bb3_4_k_cu_2865dbb5_2755244cuda3std6ranges3__45__cpo7advanceE,(_ZN41_INTERNAL_fe117bb3_4_k_cu_2865dbb5_2755244cuda3std3__47nulloptE - _ZN41_INTERNAL_fe117bb3_4_k_cu_2865dbb5_2755244cuda3std6ranges3__45__cpo7advanceE)
_ZN41_INTERNAL_fe117bb3_4_k_cu_2865dbb5_2755244cuda3std6ranges3__45__cpo7advanceE:
	.zero		1
	.type		_ZN41_INTERNAL_fe117bb3_4_k_cu_2865dbb5_2755244cuda3std3__47nulloptE,@object
	.size		_ZN41_INTERNAL_fe117bb3_4_k_cu_2865dbb5_2755244cuda3std3__47nulloptE,(_ZN41_INTERNAL_fe117bb3_4_k_cu_2865dbb5_2755244cuda3std6ranges3__45__cpo8distanceE - _ZN41_INTERNAL_fe117bb3_4_k_cu_2865dbb5_2755244cuda3std3__47nulloptE)
_ZN41_INTERNAL_fe117bb3_4_k_cu_2865dbb5_2755244cuda3std3__47nulloptE:
	.zero		1
	.type		_ZN41_INTERNAL_fe117bb3_4_k_cu_2865dbb5_2755244cuda3std6ranges3__45__cpo8distanceE,@object
	.size		_ZN41_INTERNAL_fe117bb3_4_k_cu_2865dbb5_2755244cuda3std6ranges3__45__cpo8distanceE,(_ZN41_INTERNAL_fe117bb3_4_k_cu_2865dbb5_2755246thrust24THRUST_300001_SM_1000_NS12placeholders3_10E - _ZN41_INTERNAL_fe117bb3_4_k_cu_2865dbb5_2755244cuda3std6ranges3__45__cpo8distanceE)
_ZN41_INTERNAL_fe117bb3_4_k_cu_2865dbb5_2755244cuda3std6ranges3__45__cpo8distanceE:
	.zero		1
	.type		_ZN41_INTERNAL_fe117bb3_4_k_cu_2865dbb5_2755246thrust24THRUST_300001_SM_1000_NS12placeholders3_10E,@object
	.size		_ZN41_INTERNAL_fe117bb3_4_k_cu_2865dbb5_2755246thrust24THRUST_300001_SM_1000_NS12placeholders3_10E,(_ZN41_INTERNAL_fe117bb3_4_k_cu_2865dbb5_2755244cuda3std3__419piecewise_constructE - _ZN41_INTERNAL_fe117bb3_4_k_cu_2865dbb5_2755246thrust24THRUST_300001_SM_1000_NS12placeholders3_10E)
_ZN41_INTERNAL_fe117bb3_4_k_cu_2865dbb5_2755246thrust24THRUST_300001_SM_1000_NS12placeholders3_10E:
	.zero		1
	.type		_ZN41_INTERNAL_fe117bb3_4_k_cu_2865dbb5_2755244cuda3std3__419piecewise_constructE,@object
	.size		_ZN41_INTERNAL_fe117bb3_4_k_cu_2865dbb5_2755244cuda3std3__419piecewise_constructE,(_ZN41_INTERNAL_fe117bb3_4_k_cu_2865dbb5_2755244cuda3std6ranges3__45__cpo5cdataE - _ZN41_INTERNAL_fe117bb3_4_k_cu_2865dbb5_2755244cuda3std3__419piecewise_constructE)
_ZN41_INTERNAL_fe117bb3_4_k_cu_2865dbb5_2755244cuda3std3__419piecewise_constructE:
	.zero		1
	.type		_ZN41_INTERNAL_fe117bb3_4_k_cu_2865dbb5_2755244cuda3std6ranges3__45__cpo5cdataE,@object
	.size		_ZN41_INTERNAL_fe117bb3_4_k_cu_2865dbb5_2755244cuda3std6ranges3__45__cpo5cdataE,(_ZN41_INTERNAL_fe117bb3_4_k_cu_2865dbb5_2755246thrust24THRUST_300001_SM_1000_NS12placeholders2_2E - _ZN41_INTERNAL_fe117bb3_4_k_cu_2865dbb5_2755244cuda3std6ranges3__45__cpo5cdataE)
_ZN41_INTERNAL_fe117bb3_4_k_cu_2865dbb5_2755244cuda3std6ranges3__45__cpo5cdataE:
	.zero		1
	.type		_ZN41_INTERNAL_fe117bb3_4_k_cu_2865dbb5_2755246thrust24THRUST_300001_SM_1000_NS12placeholders2_2E,@object
	.size		_ZN41_INTERNAL_fe117bb3_4_k_cu_2865dbb5_2755246thrust24THRUST_300001_SM_1000_NS12placeholders2_2E,(_ZN41_INTERNAL_fe117bb3_4_k_cu_2865dbb5_2755244cuda3std3__45__cpo3endE - _ZN41_INTERNAL_fe117bb3_4_k_cu_2865dbb5_2755246thrust24THRUST_300001_SM_1000_NS12placeholders2_2E)
_ZN41_INTERNAL_fe117bb3_4_k_cu_2865dbb5_2755246thrust24THRUST_300001_SM_1000_NS12placeholders2_2E:
	.zero		1
	.type		_ZN41_INTERNAL_fe117bb3_4_k_cu_2865dbb5_2755244cuda3std3__45__cpo3endE,@object
	.size		_ZN41_INTERNAL_fe117bb3_4_k_cu_2865dbb5_2755244cuda3std3__45__cpo3endE,(_ZN41_INTERNAL_fe117bb3_4_k_cu_2865dbb5_2755244cuda3std6ranges3__45__cpo3endE - _ZN41_INTERNAL_fe117bb3_4_k_cu_2865dbb5_2755244cuda3std3__45__cpo3endE)
_ZN41_INTERNAL_fe117bb3_4_k_cu_2865dbb5_2755244cuda3std3__45__cpo3endE:
	.zero		1
	.type		_ZN41_INTERNAL_fe117bb3_4_k_cu_2865dbb5_2755244cuda3std6ranges3__45__cpo3endE,@object
	.size		_ZN41_INTERNAL_fe117bb3_4_k_cu_2865dbb5_2755244cuda3std6ranges3__45__cpo3endE,(_ZN41_INTERNAL_fe117bb3_4_k_cu_2865dbb5_2755246thrust24THRUST_300001_SM_1000_NS12placeholders2_6E - _ZN41_INTERNAL_fe117bb3_4_k_cu_2865dbb5_2755244cuda3std6ranges3__45__cpo3endE)
_ZN41_INTERNAL_fe117bb3_4_k_cu_2865dbb5_2755244cuda3std6ranges3__45__cpo3endE:
	.zero		1
	.type		_ZN41_INTERNAL_fe117bb3_4_k_cu_2865dbb5_2755246thrust24THRUST_300001_SM_1000_NS12placeholders2_6E,@object
	.size		_ZN41_INTERNAL_fe117bb3_4_k_cu_2865dbb5_2755246thrust24THRUST_300001_SM_1000_NS12placeholders2_6E,(_ZN41_INTERNAL_fe117bb3_4_k_cu_2865dbb5_2755244cuda3std3__45__cpo4rendE - _ZN41_INTERNAL_fe117bb3_4_k_cu_2865dbb5_2755246thrust24THRUST_300001_SM_1000_NS12placeholders2_6E)
_ZN41_INTERNAL_fe117bb3_4_k_cu_2865dbb5_2755246thrust24THRUST_300001_SM_1000_NS12placeholders2_6E:
	.zero		1
	.type		_ZN41_INTERNAL_fe117bb3_4_k_cu_2865dbb5_2755244cuda3std3__45__cpo4rendE,@object
	.size		_ZN41_INTERNAL_fe117bb3_4_k_cu_2865dbb5_2755244cuda3std3__45__cpo4rendE,(_ZN41_INTERNAL_fe117bb3_4_k_cu_2865dbb5_2755244cuda3std6ranges3__45__cpo9iter_swapE - _ZN41_INTERNAL_fe117bb3_4_k_cu_2865dbb5_2755244cuda3std3__45__cpo4rendE)
_ZN41_INTERNAL_fe117bb3_4_k_cu_2865dbb5_2755244cuda3std3__45__cpo4rendE:
	.zero		1
	.type		_ZN41_INTERNAL_fe117bb3_4_k_cu_2865dbb5_2755244cuda3std6ranges3__45__cpo9iter_swapE,@object
	.size		_ZN41_INTERNAL_fe117bb3_4_k_cu_2865dbb5_2755244cuda3std6ranges3__45__cpo9iter_swapE,(_ZN41_INTERNAL_fe117bb3_4_k_cu_2865dbb5_2755244cuda3std3__48unexpectE - _ZN41_INTERNAL_fe117bb3_4_k_cu_2865dbb5_2755244cuda3std6ranges3__45__cpo9iter_swapE)
_ZN41_INTERNAL_fe117bb3_4_k_cu_2865dbb5_2755244cuda3std6ranges3__45__cpo9iter_swapE:
	.zero		1
	.type		_ZN41_INTERNAL_fe117bb3_4_k_cu_2865dbb5_2755244cuda3std3__48unexpectE,@object
	.size		_ZN41_INTERNAL_fe117bb3_4_k_cu_2865dbb5_2755244cuda3std3__48unexpectE,(_ZN41_INTERNAL_fe117bb3_4_k_cu_2865dbb5_2755246thrust24THRUST_300001_SM_1000_NS8cuda_cub3parE - _ZN41_INTERNAL_fe117bb3_4_k_cu_2865dbb5_2755244cuda3std3__48unexpectE)
_ZN41_INTERNAL_fe117bb3_4_k_cu_2865dbb5_2755244cuda3std3__48unexpectE:
	.zero		1
	.type		_ZN41_INTERNAL_fe117bb3_4_k_cu_2865dbb5_2755246thrust24THRUST_300001_SM_1000_NS8cuda_cub3parE,@object
	.size		_ZN41_INTERNAL_fe117bb3_4_k_cu_2865dbb5_2755246thrust24THRUST_300001_SM_1000_NS8cuda_cub3parE,(_ZN41_INTERNAL_fe117bb3_4_k_cu_2865dbb5_2755246thrust24THRUST_300001_SM_1000_NS12placeholders2_4E - _ZN41_INTERNAL_fe117bb3_4_k_cu_2865dbb5_2755246thrust24THRUST_300001_SM_1000_NS8cuda_cub3parE)
_ZN41_INTERNAL_fe117bb3_4_k_cu_2865dbb5_2755246thrust24THRUST_300001_SM_1000_NS8cuda_cub3parE:
	.zero		1
	.type		_ZN41_INTERNAL_fe117bb3_4_k_cu_2865dbb5_2755246thrust24THRUST_300001_SM_1000_NS12placeholders2_4E,@object
	.size		_ZN41_INTERNAL_fe117bb3_4_k_cu_2865dbb5_2755246thrust24THRUST_300001_SM_1000_NS12placeholders2_4E,(_ZN41_INTERNAL_fe117bb3_4_k_cu_2865dbb5_2755244cuda3std3__45__cpo4cendE - _ZN41_INTERNAL_fe117bb3_4_k_cu_2865dbb5_2755246thrust24THRUST_300001_SM_1000_NS12placeholders2_4E)
_ZN41_INTERNAL_fe117bb3_4_k_cu_2865dbb5_2755246thrust24THRUST_300001_SM_1000_NS12placeholders2_4E:
	.zero		1
	.type		_ZN41_INTERNAL_fe117bb3_4_k_cu_2865dbb5_2755244cuda3std3__45__cpo4cendE,@object
	.size		_ZN41_INTERNAL_fe117bb3_4_k_cu_2865dbb5_2755244cuda3std3__45__cpo4cendE,(_ZN41_INTERNAL_fe117bb3_4_k_cu_2865dbb5_2755244cuda3std6ranges3__45__cpo4cendE - _ZN41_INTERNAL_fe117bb3_4_k_cu_2865dbb5_2755244cuda3std3__45__cpo4cendE)
_ZN41_INTERNAL_fe117bb3_4_k_cu_2865dbb5_2755244cuda3std3__45__cpo4cendE:
	.zero		1
	.type		_ZN41_INTERNAL_fe117bb3_4_k_cu_2865dbb5_2755244cuda3std6ranges3__45__cpo4cendE,@object
	.size		_ZN41_INTERNAL_fe117bb3_4_k_cu_2865dbb5_2755244cuda3std6ranges3__45__cpo4cendE,(_ZN41_INTERNAL_fe117bb3_4_k_cu_2865dbb5_2755244cuda3std3__420unreachable_sentinelE - _ZN41_INTERNAL_fe117bb3_4_k_cu_2865dbb5_2755244cuda3std6ranges3__45__cpo4cendE)
_ZN41_INTERNAL_fe117bb3_4_k_cu_2865dbb5_2755244cuda3std6ranges3__45__cpo4cendE:
	.zero		1
	.type		_ZN41_INTERNAL_fe117bb3_4_k_cu_2865dbb5_2755244cuda3std3__420unreachable_sentinelE,@object
	.size		_ZN41_INTERNAL_fe117bb3_4_k_cu_2865dbb5_2755244cuda3std3__420unreachable_sentinelE,(_ZN41_INTERNAL_fe117bb3_4_k_cu_2865dbb5_2755244cuda3std6ranges3__45__cpo5ssizeE - _ZN41_INTERNAL_fe117bb3_4_k_cu_2865dbb5_2755244cuda3std3__420unreachable_sentinelE)
_ZN41_INTERNAL_fe117bb3_4_k_cu_2865dbb5_2755244cuda3std3__420unreachable_sentinelE:
	.zero		1
	.type		_ZN41_INTERNAL_fe117bb3_4_k_cu_2865dbb5_2755244cuda3std6ranges3__45__cpo5ssizeE,@object
	.size		_ZN41_INTERNAL_fe117bb3_4_k_cu_2865dbb5_2755244cuda3std6ranges3__45__cpo5ssizeE,(_ZN41_INTERNAL_fe117bb3_4_k_cu_2865dbb5_2755246thrust24THRUST_300001_SM_1000_NS12placeholders2_8E - _ZN41_INTERNAL_fe117bb3_4_k_cu_2865dbb5_2755244cuda3std6ranges3__45__cpo5ssizeE)
_ZN41_INTERNAL_fe117bb3_4_k_cu_2865dbb5_2755244cuda3std6ranges3__45__cpo5ssizeE:
	.zero		1
	.type		_ZN41_INTERNAL_fe117bb3_4_k_cu_2865dbb5_2755246thrust24THRUST_300001_SM_1000_NS12placeholders2_8E,@object
	.size		_ZN41_INTERNAL_fe117bb3_4_k_cu_2865dbb5_2755246thrust24THRUST_300001_SM_1000_NS12placeholders2_8E,(_ZN41_INTERNAL_fe117bb3_4_k_cu_2865dbb5_2755244cuda3std3__45__cpo5crendE - _ZN41_INTERNAL_fe117bb3_4_k_cu_2865dbb5_2755246thrust24THRUST_300001_SM_1000_NS12placeholders2_8E)
_ZN41_INTERNAL_fe117bb3_4_k_cu_2865dbb5_2755246thrust24THRUST_300001_SM_1000_NS12placeholders2_8E:
	.zero		1
	.type		_ZN41_INTERNAL_fe117bb3_4_k_cu_2865dbb5_2755244cuda3std3__45__cpo5crendE,@object
	.size		_ZN41_INTERNAL_fe117bb3_4_k_cu_2865dbb5_2755244cuda3std3__45__cpo5crendE,(_ZN41_INTERNAL_fe117bb3_4_k_cu_2865dbb5_2755244cuda3std6ranges3__45__cpo4prevE - _ZN41_INTERNAL_fe117bb3_4_k_cu_2865dbb5_2755244cuda3std3__45__cpo5crendE)
_ZN41_INTERNAL_fe117bb3_4_k_cu_2865dbb5_2755244cuda3std3__45__cpo5crendE:
	.zero		1
	.type		_ZN41_INTERNAL_fe117bb3_4_k_cu_2865dbb5_2755244cuda3std6ranges3__45__cpo4prevE,@object
	.size		_ZN41_INTERNAL_fe117bb3_4_k_cu_2865dbb5_2755244cuda3std6ranges3__45__cpo4prevE,(_ZN41_INTERNAL_fe117bb3_4_k_cu_2865dbb5_2755244cuda3std6ranges3__45__cpo9iter_moveE - _ZN41_INTERNAL_fe117bb3_4_k_cu_2865dbb5_2755244cuda3std6ranges3__45__cpo4prevE)
_ZN41_INTERNAL_fe117bb3_4_k_cu_2865dbb5_2755244cuda3std6ranges3__45__cpo4prevE:
	.zero		1
	.type		_ZN41_INTERNAL_fe117bb3_4_k_cu_2865dbb5_2755244cuda3std6ranges3__45__cpo9iter_moveE,@object
	.size		_ZN41_INTERNAL_fe117bb3_4_k_cu_2865dbb5_2755244cuda3std6ranges3__45__cpo9iter_moveE,(_ZN41_INTERNAL_fe117bb3_4_k_cu_2865dbb5_2755246thrust24THRUST_300001_SM_1000_NS6system6detail10sequential3seqE - _ZN41_INTERNAL_fe117bb3_4_k_cu_2865dbb5_2755244cuda3std6ranges3__45__cpo9iter_moveE)
_ZN41_INTERNAL_fe117bb3_4_k_cu_2865dbb5_2755244cuda3std6ranges3__45__cpo9iter_moveE:
	.zero		1
	.type		_ZN41_INTERNAL_fe117bb3_4_k_cu_2865dbb5_2755246thrust24THRUST_300001_SM_1000_NS6system6detail10sequential3seqE,@object
	.size		_ZN41_INTERNAL_fe117bb3_4_k_cu_2865dbb5_2755246thrust24THRUST_300001_SM_1000_NS6system6detail10sequential3seqE,(.L_31 - _ZN41_INTERNAL_fe117bb3_4_k_cu_2865dbb5_2755246thrust24THRUST_300001_SM_1000_NS6system6detail10sequential3seqE)
_ZN41_INTERNAL_fe117bb3_4_k_cu_2865dbb5_2755246thrust24THRUST_300001_SM_1000_NS6system6detail10sequential3seqE:
	.zero		1
.L_31:


//--------------------- .nv.constant0._ZN3cub18CUB_300001_SM_10006detail11EmptyKernelIvEEvv --------------------------
	.section	.nv.constant0._ZN3cub18CUB_300001_SM_10006detail11EmptyKernelIvEEvv,"a",@progbits
	.sectionflags	@""
	.align	4
.nv.constant0._ZN3cub18CUB_300001_SM_10006detail11EmptyKernelIvEEvv:
	.zero		896


//--------------------- SYMBOLS --------------------------

	.type		.nv.reservedSmem.offset0,@object
	.size		.nv.reservedSmem.offset0,0x4
